//
// Generated by NVIDIA NVVM Compiler
//
// Compiler Build ID: CL-36424714
// Cuda compilation tools, release 13.0, V13.0.88
// Based on NVVM 20.0.0
//

.version 9.0
.target sm_100
.address_size 64

	// .globl	_Z11hi_from_gpuv

.visible .entry _Z11hi_from_gpuv()
{



}


// ===== COMPILED SASS (sm_100) =====

	.target	sm_100

	.elftype	@"ET_EXEC"


//--------------------- .note.nv.tkinfo           --------------------------
	.section	.note.nv.tkinfo,"",@"SHT_NOTE"
	.sectionflags	@"SHF_NOTE_NV_TKINFO"
	.tkinfo
        /*0018*/ 	.word	0x00000002
        /*0030*/ 	.string	""
        /*0030*/ 	.string	"ptxas"
        /*0030*/ 	.string	"Cuda compilation tools, release 13.0, V13.0.88"
        /*0030*/ 	.string	"Build cuda_13.0.r13.0/compiler.36424714_0"
        /*0030*/ 	.string	"-arch sm_100 -m 64 "



//--------------------- .note.nv.cuinfo           --------------------------
	.section	.note.nv.cuinfo,"",@"SHT_NOTE"
	.sectionflags	@"SHF_NOTE_NV_CUINFO"
        /*0018*/ 	.short	0x0002
        /*001a*/ 	.short	0x0064
        /*001c*/ 	.short	0x0082
	.zero		2


//--------------------- .nv.info                  --------------------------
	.section	.nv.info,"",@"SHT_CUDA_INFO"
	.align	4


	//----- nvinfo : EIATTR_REGCOUNT
	.align		4
        /*0000*/ 	.byte	0x04, 0x2f
        /*0002*/ 	.short	(.L_1 - .L_0)
	.align		4
.L_0:
        /*0004*/ 	.word	index@(_Z11hi_from_gpuv)
        /*0008*/ 	.word	0x00000004


	//----- nvinfo : EIATTR_FRAME_SIZE
	.align		4
.L_1:
        /*000c*/ 	.byte	0x04, 0x11
        /*000e*/ 	.short	(.L_3 - .L_2)
	.align		4
.L_2:
        /*0010*/ 	.word	index@(_Z11hi_from_gpuv)
        /*0014*/ 	.word	0x00000000


	//----- nvinfo : EIATTR_MIN_STACK_SIZE
	.align		4
.L_3:
        /*0018*/ 	.byte	0x04, 0x12
        /*001a*/ 	.short	(.L_5 - .L_4)
	.align		4
.L_4:
        /*001c*/ 	.word	index@(_Z11hi_from_gpuv)
        /*0020*/ 	.word	0x00000000
.L_5:


//--------------------- .nv.compat                --------------------------
	.section	.nv.compat,"",@"SHT_CUDA_COMPAT_INFO"
	.align	4
        /*0000*/ 	.byte	0x02, 0x09, 0x00, 0x00, 0x02, 0x02, 0x01, 0x00, 0x02, 0x05, 0x05, 0x00, 0x03, 0x07, 0x01, 0x01
        /*0010*/ 	.byte	0x02, 0x03, 0x00, 0x00, 0x02, 0x06, 0x01, 0x00, 0x04, 0x0b, 0x08, 0x00, 0x09, 0x00, 0x00, 0x00
        /*0020*/ 	.byte	0x00, 0x00, 0x00, 0x00


//--------------------- .nv.info._Z11hi_from_gpuv --------------------------
	.section	.nv.info._Z11hi_from_gpuv,"",@"SHT_CUDA_INFO"
	.sectionflags	@""
	.align	4


	//----- nvinfo : EIATTR_CUDA_API_VERSION
	.align		4
        /*0000*/ 	.byte	0x04, 0x37
        /*0002*/ 	.short	(.L_7 - .L_6)
.L_6:
        /*0004*/ 	.word	0x00000082


	//----- nvinfo : EIATTR_SPARSE_MMA_MASK
	.align		4
.L_7:
        /*0008*/ 	.byte	0x03, 0x50
        /*000a*/ 	.short	0x0000


	//----- nvinfo : EIATTR_MAXREG_COUNT
	.align		4
        /*000c*/ 	.byte	0x03, 0x1b
        /*000e*/ 	.short	0x00ff


	//----- nvinfo : EIATTR_MERCURY_ISA_VERSION
	.align		4
        /*0010*/ 	.byte	0x03, 0x5f
        /*0012*/ 	.short	0x0101


	//----- nvinfo : EIATTR_VRC_CTA_INIT_COUNT
	.align		4
        /*0014*/ 	.byte	0x02, 0x4a
	.zero		1
	.zero		1


	//----- nvinfo : EIATTR_EXIT_INSTR_OFFSETS
	.align		4
        /*0018*/ 	.byte	0x04, 0x1c
        /*001a*/ 	.short	(.L_9 - .L_8)


	//   ....[0]....
.L_8:
        /*001c*/ 	.word	0x00000010


	//----- nvinfo : EIATTR_SW_WAR
	.align		4
.L_9:
        /*0020*/ 	.byte	0x04, 0x36
        /*0022*/ 	.short	(.L_11 - .L_10)
.L_10:
        /*0024*/ 	.word	0x00000008
.L_11:


//--------------------- .nv.callgraph             --------------------------
	.section	.nv.callgraph,"",@"SHT_CUDA_CALLGRAPH"
	.align	4
	.sectionentsize	8
	.align		4
        /*0000*/ 	.word	0x00000000
	.align		4
        /*0004*/ 	.word	0xffffffff
	.align		4
        /*0008*/ 	.word	0x00000000
	.align		4
        /*000c*/ 	.word	0xfffffffe
	.align		4
        /*0010*/ 	.word	0x00000000
	.align		4
        /*0014*/ 	.word	0xfffffffd
	.align		4
        /*0018*/ 	.word	0x00000000
	.align		4
        /*001c*/ 	.word	0xfffffffc


//--------------------- .text._Z11hi_from_gpuv    --------------------------
	.section	.text._Z11hi_from_gpuv,"ax",@progbits
	.align	128
        .global         _Z11hi_from_gpuv
        .type           _Z11hi_from_gpuv,@function
        .size           _Z11hi_from_gpuv,(.L_x_1 - _Z11hi_from_gpuv)
        .other          _Z11hi_from_gpuv,@"STO_CUDA_ENTRY STV_DEFAULT"
_Z11hi_from_gpuv:
.text._Z11hi_from_gpuv:
[----:B------:R-:W-:Y:S01]  /*0000*/  LDC R1, c[0x0][0x37c] ;  /* 0x0000df00ff017b82 */ /* 0x000fe20000000800 */
[----:B------:R-:W-:Y:S05]  /*0010*/  EXIT ;  /* 0x000000000000794d */ /* 0x000fea0003800000 */
.L_x_0:
[----:B------:R-:W-:-:S00]  /*0020*/  BRA `(.L_x_0) ;  /* 0xfffffffc00fc7947 */ /* 0x000fc0000383ffff */
[----:B------:R-:W-:-:S00]  /*0030*/  NOP ;  /* 0x0000000000007918 */ /* 0x000fc00000000000 */
        /* <DEDUP_REMOVED lines=12> */
.L_x_1:


//--------------------- .nv.shared.reserved.0     --------------------------
	.section	.nv.shared.reserved.0,"aw",@nobits
	.weak		__nv_reservedSMEM_offset_0_alias
	.size		__nv_reservedSMEM_offset_0_alias, 0, 64
	.other		__nv_reservedSMEM_offset_0_alias,@"STO_CUDA_RESERVED_SHARED STV_DEFAULT"
__nv_reservedSMEM_offset_0_alias:
	.zero		0
	.zero		64


//--------------------- .nv.constant0._Z11hi_from_gpuv --------------------------
	.section	.nv.constant0._Z11hi_from_gpuv,"a",@progbits
	.sectionflags	@""
	.align	4
.nv.constant0._Z11hi_from_gpuv:
	.zero		896


//--------------------- SYMBOLS --------------------------

	.type		.nv.reservedSmem.offset0,@object
	.size		.nv.reservedSmem.offset0,0x4
